	.headerflags	@"EF_CUDA_TEXMODE_UNIFIED EF_CUDA_64BIT_ADDRESS EF_CUDA_ACCELERATORS EF_CUDA_SM90 EF_CUDA_VIRTUAL_SM(EF_CUDA_SM90)"
	.elftype	@"ET_EXEC"


//--------------------- .nv.info                  --------------------------
	.section	.nv.info,"",@"SHT_CUDA_INFO"
	.align	4


	//----- nvinfo : EIATTR_REGCOUNT
	.align		4
        /*0000*/ 	.byte	0x04, 0x2f
        /*0002*/ 	.short	(.L_1 - .L_0)
	.align		4
.L_0:
        /*0004*/ 	.word	index@(triton_per_fused_mean_sum_37)
        /*0008*/ 	.word	0x0000001d


	//----- nvinfo : EIATTR_MIN_STACK_SIZE
	.align		4
.L_1:
        /*000c*/ 	.byte	0x04, 0x12
        /*000e*/ 	.short	(.L_3 - .L_2)
	.align		4
.L_2:
        /*0010*/ 	.word	index@(triton_per_fused_mean_sum_37)
        /*0014*/ 	.word	0x00000000


	//----- nvinfo : EIATTR_FRAME_SIZE
	.align		4
.L_3:
        /*0018*/ 	.byte	0x04, 0x11
        /*001a*/ 	.short	(.L_5 - .L_4)
	.align		4
.L_4:
        /*001c*/ 	.word	index@(triton_per_fused_mean_sum_37)
        /*0020*/ 	.word	0x00000000


	//----- nvinfo : EIATTR_MIN_STACK_SIZE
	.align		4
.L_5:
        /*0024*/ 	.byte	0x04, 0x12
        /*0026*/ 	.short	(.L_7 - .L_6)
	.align		4
.L_6:
        /*0028*/ 	.word	index@(triton_per_fused_mean_sum_37)
        /*002c*/ 	.word	0x00000000
.L_7:


//--------------------- .nv.info.triton_per_fused_mean_sum_37 --------------------------
	.section	.nv.info.triton_per_fused_mean_sum_37,"",@"SHT_CUDA_INFO"
	.sectionflags	@""
	.align	4


	//----- nvinfo : EIATTR_CUDA_API_VERSION
	.align		4
        /*0000*/ 	.byte	0x04, 0x37
        /*0002*/ 	.short	(.L_9 - .L_8)
.L_8:
        /*0004*/ 	.word	0x0000007c


	//----- nvinfo : EIATTR_KPARAM_INFO
	.align		4
.L_9:
        /*0008*/ 	.byte	0x04, 0x17
        /*000a*/ 	.short	(.L_11 - .L_10)
.L_10:
        /*000c*/ 	.word	0x00000000
        /*0010*/ 	.short	0x0003
        /*0012*/ 	.short	0x0014
        /*0014*/ 	.byte	0x00, 0xf0, 0x11, 0x00


	//----- nvinfo : EIATTR_KPARAM_INFO
	.align		4
.L_11:
        /*0018*/ 	.byte	0x04, 0x17
        /*001a*/ 	.short	(.L_13 - .L_12)
.L_12:
        /*001c*/ 	.word	0x00000000
        /*0020*/ 	.short	0x0002
        /*0022*/ 	.short	0x0010
        /*0024*/ 	.byte	0x00, 0xf0, 0x11, 0x00


	//----- nvinfo : EIATTR_KPARAM_INFO
	.align		4
.L_13:
        /*0028*/ 	.byte	0x04, 0x17
        /*002a*/ 	.short	(.L_15 - .L_14)
.L_14:
        /*002c*/ 	.word	0x00000000
        /*0030*/ 	.short	0x0001
        /*0032*/ 	.short	0x0008
        /*0034*/ 	.byte	0x00, 0xf4, 0x21, 0x00


	//----- nvinfo : EIATTR_KPARAM_INFO
	.align		4
.L_15:
        /*0038*/ 	.byte	0x04, 0x17
        /*003a*/ 	.short	(.L_17 - .L_16)
.L_16:
        /*003c*/ 	.word	0x00000000
        /*0040*/ 	.short	0x0000
        /*0042*/ 	.short	0x0000
        /*0044*/ 	.byte	0x00, 0xf4, 0x21, 0x00


	//----- nvinfo : EIATTR_SPARSE_MMA_MASK
	.align		4
.L_17:
        /*0048*/ 	.byte	0x03, 0x50
        /*004a*/ 	.short	0x0000


	//----- nvinfo : EIATTR_MAXREG_COUNT
	.align		4
        /*004c*/ 	.byte	0x03, 0x1b
        /*004e*/ 	.short	0x00ff


	//----- nvinfo : EIATTR_COOP_GROUP_MASK_REGIDS
	.align		4
        /*0050*/ 	.byte	0x04, 0x29
        /*0052*/ 	.short	(.L_19 - .L_18)


	//   ....[0]....
.L_18:
        /*0054*/ 	.word	0xffffffff


	//   ....[1]....
        /*0058*/ 	.word	0xffffffff


	//   ....[2]....
        /*005c*/ 	.word	0xffffffff


	//   ....[3]....
        /*0060*/ 	.word	0xffffffff


	//   ....[4]....
        /*0064*/ 	.word	0xffffffff


	//   ....[5]....
        /*0068*/ 	.word	0xffffffff


	//   ....[6]....
        /*006c*/ 	.word	0xffffffff


	//   ....[7]....
        /*0070*/ 	.word	0xffffffff


	//   ....[8]....
        /*0074*/ 	.word	0xffffffff


	//   ....[9]....
        /*0078*/ 	.word	0xffffffff


	//   ....[10]....
        /*007c*/ 	.word	0xffffffff


	//   ....[11]....
        /*0080*/ 	.word	0xffffffff


	//----- nvinfo : EIATTR_COOP_GROUP_INSTR_OFFSETS
	.align		4
.L_19:
        /*0084*/ 	.byte	0x04, 0x28
        /*0086*/ 	.short	(.L_21 - .L_20)


	//   ....[0]....
.L_20:
        /*0088*/ 	.word	0x000003e0


	//   ....[1]....
        /*008c*/ 	.word	0x000003f0


	//   ....[2]....
        /*0090*/ 	.word	0x00000400


	//   ....[3]....
        /*0094*/ 	.word	0x00000410


	//   ....[4]....
        /*0098*/ 	.word	0x00000460


	//   ....[5]....
        /*009c*/ 	.word	0x00000470


	//   ....[6]....
        /*00a0*/ 	.word	0x00000480


	//   ....[7]....
        /*00a4*/ 	.word	0x00000490


	//   ....[8]....
        /*00a8*/ 	.word	0x000004e0


	//   ....[9]....
        /*00ac*/ 	.word	0x000004f0


	//   ....[10]....
        /*00b0*/ 	.word	0x00000500


	//   ....[11]....
        /*00b4*/ 	.word	0x00000510


	//----- nvinfo : EIATTR_EXIT_INSTR_OFFSETS
	.align		4
.L_21:
        /*00b8*/ 	.byte	0x04, 0x1c
        /*00ba*/ 	.short	(.L_23 - .L_22)


	//   ....[0]....
.L_22:
        /*00bc*/ 	.word	0x000006e0


	//   ....[1]....
        /*00c0*/ 	.word	0x00000710


	//----- nvinfo : EIATTR_REQNTID
	.align		4
.L_23:
        /*00c4*/ 	.byte	0x04, 0x10
        /*00c6*/ 	.short	(.L_25 - .L_24)
.L_24:
        /*00c8*/ 	.word	0x00000100
        /*00cc*/ 	.word	0x00000001
        /*00d0*/ 	.word	0x00000001


	//----- nvinfo : EIATTR_CBANK_PARAM_SIZE
	.align		4
.L_25:
        /*00d4*/ 	.byte	0x03, 0x19
        /*00d6*/ 	.short	0x0018


	//----- nvinfo : EIATTR_PARAM_CBANK
	.align		4
        /*00d8*/ 	.byte	0x04, 0x0a
        /*00da*/ 	.short	(.L_27 - .L_26)
	.align		4
.L_26:
        /*00dc*/ 	.word	index@(.nv.constant0.triton_per_fused_mean_sum_37)
        /*00e0*/ 	.short	0x0210
        /*00e2*/ 	.short	0x0018


	//----- nvinfo : EIATTR_SW_WAR
	.align		4
.L_27:
        /*00e4*/ 	.byte	0x04, 0x36
        /*00e6*/ 	.short	(.L_29 - .L_28)
.L_28:
        /*00e8*/ 	.word	0x00000008
.L_29:


//--------------------- .nv.callgraph             --------------------------
	.section	.nv.callgraph,"",@"SHT_CUDA_CALLGRAPH"
	.align	4
	.sectionentsize	8
	.align		4
        /*0000*/ 	.word	0x00000000
	.align		4
        /*0004*/ 	.word	0xffffffff
	.align		4
        /*0008*/ 	.word	0x00000000
	.align		4
        /*000c*/ 	.word	0xfffffffe
	.align		4
        /*0010*/ 	.word	0x00000000
	.align		4
        /*0014*/ 	.word	0xfffffffd
	.align		4
        /*0018*/ 	.word	0x00000000
	.align		4
        /*001c*/ 	.word	0xfffffffc


//--------------------- .text.triton_per_fused_mean_sum_37 --------------------------
	.section	.text.triton_per_fused_mean_sum_37,"ax",@progbits
	.sectionflags	@"SHF_BARRIERS=1"
	.align	128
        .global         triton_per_fused_mean_sum_37
        .type           triton_per_fused_mean_sum_37,@function
        .size           triton_per_fused_mean_sum_37,(.L_x_1 - triton_per_fused_mean_sum_37)
        .other          triton_per_fused_mean_sum_37,@"STO_CUDA_ENTRY STV_DEFAULT"
triton_per_fused_mean_sum_37:
.text.triton_per_fused_mean_sum_37:
[----:B------:R-:W0:Y:S02]  /*0000*/  LDC R1, c[0x0][0x28] ;  /* 0x00000a00ff017b82 */ /* 0x000e240000000800 */
[----:B------:R-:W1:Y:S01]  /*0010*/  S2R R4, SR_CTAID.X ;  /* 0x0000000000047919 */ /* 0x000e620000002500 */
[----:B------:R-:W2:Y:S01]  /*0020*/  LDC.64 R12, c[0x0][0x218] ;  /* 0x00008600ff0c7b82 */ /* 0x000ea20000000a00 */
[----:B------:R-:W-:Y:S01]  /*0030*/  ULDC.64 UR4, c[0x0][0x218] ;  /* 0x0000860000047ab9 */ /* 0x000fe20000000a00 */
[----:B------:R-:W-:Y:S01]  /*0040*/  ULDC.64 UR6, c[0x0][0x208] ;  /* 0x0000820000067ab9 */ /* 0x000fe20000000a00 */
[----:B------:R-:W3:Y:S01]  /*0050*/  S2R R3, SR_TID.X ;  /* 0x0000000000037919 */ /* 0x000ee20000002100 */
[----:B-1----:R-:W-:Y:S02]  /*0060*/  SHF.L.U32 R0, R4, 0x7, RZ ;  /* 0x0000000704007819 */ /* 0x002fe400000006ff */
[----:B------:R-:W-:Y:S02]  /*0070*/  SHF.R.S32.HI R5, RZ, 0x18, R4 ;  /* 0x00000018ff057819 */ /* 0x000fe40000011404 */
[----:B---3--:R-:W-:Y:S02]  /*0080*/  SHF.L.U32 R21, R3, 0x2, RZ ;  /* 0x0000000203157819 */ /* 0x008fe400000006ff */
[----:B------:R-:W-:-:S02]  /*0090*/  SGXT R5, R5, 0x1 ;  /* 0x000000010505781a */ /* 0x000fc40000000200 */
[----:B------:R-:W-:Y:S02]  /*00a0*/  LOP3.LUT R4, R0, 0x7c, R21, 0xf8, !PT ;  /* 0x0000007c00047812 */ /* 0x000fe400078ef815 */
[----:B------:R-:W-:Y:S02]  /*00b0*/  SHF.L.U32 R6, R3, 0x5, RZ ;  /* 0x0000000503067819 */ /* 0x000fe400000006ff */
[----:B------:R-:W-:-:S04]  /*00c0*/  LEA.HI R5, R5, R4, RZ, 0xa ;  /* 0x0000000405057211 */ /* 0x000fc800078f50ff */
[C---:B------:R-:W-:Y:S02]  /*00d0*/  SHF.L.U32 R7, R5.reuse, 0x4, RZ ;  /* 0x0000000405077819 */ /* 0x040fe400000006ff */
[----:B------:R-:W-:Y:S02]  /*00e0*/  LOP3.LUT R5, R5, 0xfffffc00, RZ, 0xc0, !PT ;  /* 0xfffffc0005057812 */ /* 0x000fe400078ec0ff */
[----:B------:R-:W-:Y:S02]  /*00f0*/  LOP3.LUT R7, R7, 0xffffc000, RZ, 0xc0, !PT ;  /* 0xffffc00007077812 */ /* 0x000fe400078ec0ff */
[----:B------:R-:W-:Y:S02]  /*0100*/  IADD3 R5, R4, -R5, RZ ;  /* 0x8000000504057210 */ /* 0x000fe40007ffe0ff */
[----:B------:R-:W-:Y:S02]  /*0110*/  LOP3.LUT R6, R7, 0x1c00, R6, 0xf8, !PT ;  /* 0x00001c0007067812 */ /* 0x000fe400078ef806 */
[----:B------:R-:W-:-:S02]  /*0120*/  SHF.R.S32.HI R4, RZ, 0x1f, R7 ;  /* 0x0000001fff047819 */ /* 0x000fc40000011407 */
[----:B------:R-:W-:Y:S02]  /*0130*/  IADD3 R25, R5, R6, RZ ;  /* 0x0000000605197210 */ /* 0x000fe40007ffe0ff */
[----:B------:R-:W-:Y:S02]  /*0140*/  IADD3 R6, P0, R5, R6, RZ ;  /* 0x0000000605067210 */ /* 0x000fe40007f1e0ff */
[----:B------:R-:W-:Y:S02]  /*0150*/  IADD3 R9, R25, 0x10000, RZ ;  /* 0x0001000019097810 */ /* 0x000fe40007ffe0ff */
[----:B------:R-:W-:Y:S02]  /*0160*/  LEA.HI.X.SX32 R7, R5, R4, 0x1, P0 ;  /* 0x0000000405077211 */ /* 0x000fe400000f0eff */
[----:B------:R-:W-:Y:S01]  /*0170*/  IADD3 R5, R25, 0x12000, RZ ;  /* 0x0001200019057810 */ /* 0x000fe20007ffe0ff */
[----:B--2---:R-:W-:Y:S01]  /*0180*/  IMAD.WIDE R8, R9, 0x4, R12 ;  /* 0x0000000409087825 */ /* 0x004fe200078e020c */
[----:B------:R-:W-:-:S03]  /*0190*/  LEA R16, P0, R6, UR4, 0x2 ;  /* 0x0000000406107c11 */ /* 0x000fc6000f8010ff */
[----:B------:R-:W-:Y:S01]  /*01a0*/  IMAD.WIDE R24, R25, 0x4, R12 ;  /* 0x0000000419187825 */ /* 0x000fe200078e020c */
[----:B------:R-:W-:Y:S01]  /*01b0*/  LEA.HI.X R17, R6, UR5, R7, 0x2, P0 ;  /* 0x0000000506117c11 */ /* 0x000fe200080f1407 */
[----:B------:R-:W2:Y:S02]  /*01c0*/  LDG.E.128 R8, desc[UR6][R8.64] ;  /* 0x0000000608087981 */ /* 0x000ea4000c1e1d00 */
[----:B------:R-:W-:Y:S02]  /*01d0*/  IMAD.WIDE R12, R5, 0x4, R12 ;  /* 0x00000004050c7825 */ /* 0x000fe400078e020c */
[----:B------:R-:W2:Y:S04]  /*01e0*/  LDG.E.128 R4, desc[UR6][R24.64] ;  /* 0x0000000618047981 */ /* 0x000ea8000c1e1d00 */
[----:B------:R-:W3:Y:S04]  /*01f0*/  LDG.E.128 R12, desc[UR6][R12.64] ;  /* 0x000000060c0c7981 */ /* 0x000ee8000c1e1d00 */
[----:B------:R-:W3:Y:S01]  /*0200*/  LDG.E.128 R16, desc[UR6][R16.64+0x8000] ;  /* 0x0080000610107981 */ /* 0x000ee2000c1e1d00 */
[----:B------:R-:W1:Y:S01]  /*0210*/  S2UR UR5, SR_CgaCtaId ;  /* 0x00000000000579c3 */ /* 0x000e620000008800 */
[----:B------:R-:W-:Y:S01]  /*0220*/  UMOV UR4, 0x400 ;  /* 0x0000040000047882 */ /* 0x000fe20000000000 */
[----:B------:R-:W-:Y:S01]  /*0230*/  ISETP.GE.AND P0, PT, R3, 0x400, PT ;  /* 0x000004000300780c */ /* 0x000fe20003f06270 */
[----:B-1----:R-:W-:Y:S01]  /*0240*/  UPRMT UR4, UR5, 0x654, UR4 ;  /* 0x0000065405047896 */ /* 0x002fe20008000004 */
[----:B--2---:R-:W-:Y:S01]  /*0250*/  FADD R10, R6, R10 ;  /* 0x0000000a060a7221 */ /* 0x004fe20000000000 */
[----:B------:R-:W-:Y:S01]  /*0260*/  LOP3.LUT R6, R21, 0x7c, RZ, 0xc0, !PT ;  /* 0x0000007c15067812 */ /* 0x000fe200078ec0ff */
[----:B------:R-:W-:Y:S01]  /*0270*/  FADD R7, R7, R11 ;  /* 0x0000000b07077221 */ /* 0x000fe20000000000 */
[----:B------:R-:W-:Y:S01]  /*0280*/  FADD R4, R4, R8 ;  /* 0x0000000804047221 */ /* 0x000fe20000000000 */
[----:B------:R-:W-:Y:S01]  /*0290*/  FADD R5, R5, R9 ;  /* 0x0000000905057221 */ /* 0x000fe20000000000 */
[----:B------:R-:W-:Y:S01]  /*02a0*/  SHF.L.U32 R8, R6, 0x5, RZ ;  /* 0x0000000506087819 */ /* 0x000fe200000006ff */
[----:B---3--:R-:W-:Y:S01]  /*02b0*/  FADD R11, R16, R12 ;  /* 0x0000000c100b7221 */ /* 0x008fe20000000000 */
[----:B------:R-:W-:Y:S01]  /*02c0*/  FADD R26, R17, R13 ;  /* 0x0000000d111a7221 */ /* 0x000fe20000000000 */
[----:B------:R-:W-:Y:S01]  /*02d0*/  FADD R9, R18, R14 ;  /* 0x0000000e12097221 */ /* 0x000fe20000000000 */
[----:B------:R-:W-:Y:S01]  /*02e0*/  SHF.R.U32.HI R13, RZ, 0x3, R3 ;  /* 0x00000003ff0d7819 */ /* 0x000fe20000011603 */
[----:B------:R-:W-:Y:S01]  /*02f0*/  FADD R12, R19, R15 ;  /* 0x0000000f130c7221 */ /* 0x000fe20000000000 */
[----:B------:R-:W-:Y:S01]  /*0300*/  FADD R4, R4, R11 ;  /* 0x0000000b04047221 */ /* 0x000fe20000000000 */
[----:B------:R-:W-:Y:S01]  /*0310*/  FADD R5, R5, R26 ;  /* 0x0000001a05057221 */ /* 0x000fe20000000000 */
[----:B------:R-:W-:Y:S01]  /*0320*/  LOP3.LUT R14, R8, 0x1c, R13, 0xf8, !PT ;  /* 0x0000001c080e7812 */ /* 0x000fe200078ef80d */
[----:B------:R-:W-:Y:S01]  /*0330*/  FADD R9, R10, R9 ;  /* 0x000000090a097221 */ /* 0x000fe20000000000 */
[----:B------:R-:W-:-:S03]  /*0340*/  FADD R7, R7, R12 ;  /* 0x0000000c07077221 */ /* 0x000fc60000000000 */
[----:B------:R-:W-:Y:S04]  /*0350*/  STS [R14+UR4], R4 ;  /* 0x000000040e007988 */ /* 0x000fe80008000804 */
[----:B------:R-:W-:Y:S04]  /*0360*/  STS [R14+UR4+0x20], R5 ;  /* 0x000020050e007988 */ /* 0x000fe80008000804 */
[----:B------:R-:W-:Y:S04]  /*0370*/  STS [R14+UR4+0x40], R9 ;  /* 0x000040090e007988 */ /* 0x000fe80008000804 */
[----:B------:R-:W-:Y:S01]  /*0380*/  STS [R14+UR4+0x60], R7 ;  /* 0x000060070e007988 */ /* 0x000fe20008000804 */
[----:B------:R-:W-:Y:S06]  /*0390*/  BAR.SYNC.DEFER_BLOCKING 0x0 ;  /* 0x0000000000007b1d */ /* 0x000fec0000010000 */
[----:B------:R-:W1:Y:S04]  /*03a0*/  @!P0 LDS R22, [R21+UR4] ;  /* 0x0000000415168984 */ /* 0x000e680008000800 */
[----:B------:R-:W2:Y:S04]  /*03b0*/  @!P0 LDS R2, [R21+UR4+0x400] ;  /* 0x0004000415028984 */ /* 0x000ea80008000800 */
[----:B------:R-:W3:Y:S04]  /*03c0*/  @!P0 LDS R20, [R21+UR4+0x800] ;  /* 0x0008000415148984 */ /* 0x000ee80008000800 */
[----:B------:R-:W4:Y:S04]  /*03d0*/  @!P0 LDS R23, [R21+UR4+0xc00] ;  /* 0x000c000415178984 */ /* 0x000f280008000800 */
[----:B-1----:R-:W1:Y:S04]  /*03e0*/  SHFL.BFLY PT, R11, R22, 0x4, 0x1f ;  /* 0x0c801f00160b7f89 */ /* 0x002e6800000e0000 */
[----:B--2---:R-:W2:Y:S04]  /*03f0*/  SHFL.BFLY PT, R13, R2, 0x4, 0x1f ;  /* 0x0c801f00020d7f89 */ /* 0x004ea800000e0000 */
[----:B---3--:R-:W3:Y:S04]  /*0400*/  SHFL.BFLY PT, R15, R20, 0x4, 0x1f ;  /* 0x0c801f00140f7f89 */ /* 0x008ee800000e0000 */
[----:B----4-:R-:W4:Y:S01]  /*0410*/  SHFL.BFLY PT, R4, R23, 0x4, 0x1f ;  /* 0x0c801f0017047f89 */ /* 0x010f2200000e0000 */
[----:B-1----:R-:W-:Y:S01]  /*0420*/  FADD R11, R22, R11 ;  /* 0x0000000b160b7221 */ /* 0x002fe20000000000 */
[----:B--2---:R-:W-:Y:S01]  /*0430*/  FADD R13, R2, R13 ;  /* 0x0000000d020d7221 */ /* 0x004fe20000000000 */
[----:B---3--:R-:W-:Y:S01]  /*0440*/  FADD R15, R20, R15 ;  /* 0x0000000f140f7221 */ /* 0x008fe20000000000 */
[----:B----4-:R-:W-:-:S03]  /*0450*/  FADD R14, R23, R4 ;  /* 0x00000004170e7221 */ /* 0x010fc60000000000 */
[----:B------:R-:W1:Y:S04]  /*0460*/  SHFL.BFLY PT, R10, R13, 0x2, 0x1f ;  /* 0x0c401f000d0a7f89 */ /* 0x000e6800000e0000 */
[----:B------:R-:W2:Y:S04]  /*0470*/  SHFL.BFLY PT, R4, R11, 0x2, 0x1f ;  /* 0x0c401f000b047f89 */ /* 0x000ea800000e0000 */
[----:B------:R-:W3:Y:S04]  /*0480*/  SHFL.BFLY PT, R12, R15, 0x2, 0x1f ;  /* 0x0c401f000f0c7f89 */ /* 0x000ee800000e0000 */
[----:B------:R-:W4:Y:S01]  /*0490*/  SHFL.BFLY PT, R5, R14, 0x2, 0x1f ;  /* 0x0c401f000e057f89 */ /* 0x000f2200000e0000 */
[----:B-1----:R-:W-:Y:S01]  /*04a0*/  FADD R2, R13, R10 ;  /* 0x0000000a0d027221 */ /* 0x002fe20000000000 */
[----:B--2---:R-:W-:Y:S01]  /*04b0*/  FADD R4, R11, R4 ;  /* 0x000000040b047221 */ /* 0x004fe20000000000 */
[----:B---3--:R-:W-:Y:S01]  /*04c0*/  FADD R12, R15, R12 ;  /* 0x0000000c0f0c7221 */ /* 0x008fe20000000000 */
[----:B----4-:R-:W-:-:S02]  /*04d0*/  FADD R17, R14, R5 ;  /* 0x000000050e117221 */ /* 0x010fc40000000000 */
[----:B------:R-:W1:Y:S04]  /*04e0*/  SHFL.BFLY PT, R7, R2, 0x1, 0x1f ;  /* 0x0c201f0002077f89 */ /* 0x000e6800000e0000 */
[----:B------:R-:W2:Y:S04]  /*04f0*/  SHFL.BFLY PT, R5, R4, 0x1, 0x1f ;  /* 0x0c201f0004057f89 */ /* 0x000ea800000e0000 */
[----:B------:R-:W3:Y:S04]  /*0500*/  SHFL.BFLY PT, R9, R12, 0x1, 0x1f ;  /* 0x0c201f000c097f89 */ /* 0x000ee800000e0000 */
[----:B------:R-:W4:Y:S01]  /*0510*/  SHFL.BFLY PT, R20, R17, 0x1, 0x1f ;  /* 0x0c201f0011147f89 */ /* 0x000f2200000e0000 */
[----:B------:R-:W-:-:S04]  /*0520*/  LOP3.LUT P0, RZ, R3, 0x7, RZ, 0xc0, !PT ;  /* 0x0000000703ff7812 */ /* 0x000fc8000780c0ff */
[----:B------:R-:W-:Y:S01]  /*0530*/  ISETP.LT.AND P0, PT, R3, 0x400, !P0 ;  /* 0x000004000300780c */ /* 0x000fe20004701270 */
[----:B-1----:R-:W-:Y:S01]  /*0540*/  FADD R16, R2, R7 ;  /* 0x0000000702107221 */ /* 0x002fe20000000000 */
[----:B--2---:R-:W-:Y:S01]  /*0550*/  FADD R10, R4, R5 ;  /* 0x00000005040a7221 */ /* 0x004fe20000000000 */
[----:B---3--:R-:W-:Y:S01]  /*0560*/  FADD R18, R12, R9 ;  /* 0x000000090c127221 */ /* 0x008fe20000000000 */
[----:B----4-:R-:W-:-:S09]  /*0570*/  FADD R20, R17, R20 ;  /* 0x0000001411147221 */ /* 0x010fd20000000000 */
[----:B------:R-:W-:Y:S04]  /*0580*/  @P0 STS [R21+UR4], R10 ;  /* 0x0000000a15000988 */ /* 0x000fe80008000804 */
[----:B------:R-:W-:Y:S04]  /*0590*/  @P0 STS [R21+UR4+0x400], R16 ;  /* 0x0004001015000988 */ /* 0x000fe80008000804 */
[----:B------:R-:W-:Y:S04]  /*05a0*/  @P0 STS [R21+UR4+0x800], R18 ;  /* 0x0008001215000988 */ /* 0x000fe80008000804 */
[----:B------:R-:W-:Y:S01]  /*05b0*/  @P0 STS [R21+UR4+0xc00], R20 ;  /* 0x000c001415000988 */ /* 0x000fe20008000804 */
[----:B------:R-:W-:Y:S06]  /*05c0*/  BAR.SYNC.DEFER_BLOCKING 0x0 ;  /* 0x0000000000007b1d */ /* 0x000fec0000010000 */
[----:B------:R-:W-:Y:S04]  /*05d0*/  LDS R12, [R8+UR4] ;  /* 0x00000004080c7984 */ /* 0x000fe80008000800 */
[----:B------:R-:W-:Y:S04]  /*05e0*/  LDS R13, [R8+UR4+0x20] ;  /* 0x00002004080d7984 */ /* 0x000fe80008000800 */
[----:B------:R-:W-:Y:S04]  /*05f0*/  LDS R14, [R8+UR4+0x40] ;  /* 0x00004004080e7984 */ /* 0x000fe80008000800 */
[----:B------:R-:W1:Y:S01]  /*0600*/  LDS R15, [R8+UR4+0x60] ;  /* 0x00006004080f7984 */ /* 0x000e620008000800 */
[----:B------:R-:W-:-:S05]  /*0610*/  IADD3 R5, R8, UR4, RZ ;  /* 0x0000000408057c10 */ /* 0x000fca000fffe0ff */
[----:B------:R-:W-:Y:S01]  /*0620*/  IMAD R6, R6, -0x1c, R5 ;  /* 0xffffffe406067824 */ /* 0x000fe200078e0205 */
[----:B------:R-:W-:Y:S01]  /*0630*/  BAR.SYNC.DEFER_BLOCKING 0x0 ;  /* 0x0000000000007b1d */ /* 0x000fe20000010000 */
[----:B------:R-:W-:-:S04]  /*0640*/  LOP3.LUT R2, R3, 0x7f, RZ, 0xc0, !PT ;  /* 0x0000007f03027812 */ /* 0x000fc800078ec0ff */
[----:B------:R-:W-:-:S03]  /*0650*/  LEA R7, R2, UR4, 0x2 ;  /* 0x0000000402077c11 */ /* 0x000fc6000f8e10ff */
[----:B------:R-:W2:Y:S01]  /*0660*/  LDC.64 R4, c[0x0][0x210] ;  /* 0x00008400ff047b82 */ /* 0x000ea20000000a00 */
[----:B-1----:R1:W-:Y:S07]  /*0670*/  STS.128 [R6], R12 ;  /* 0x0000000c06007388 */ /* 0x0023ee0000000c00 */
[----:B------:R-:W-:Y:S01]  /*0680*/  BAR.SYNC.DEFER_BLOCKING 0x0 ;  /* 0x0000000000007b1d */ /* 0x000fe20000010000 */
[----:B------:R-:W-:-:S05]  /*0690*/  LOP3.LUT P0, RZ, R3, 0x80, RZ, 0xc0, !PT ;  /* 0x0000008003ff7812 */ /* 0x000fca000780c0ff */
[----:B------:R-:W3:Y:S01]  /*06a0*/  LDS R7, [R7] ;  /* 0x0000000007077984 */ /* 0x000ee20000000800 */
[----:B------:R-:W-:-:S05]  /*06b0*/  LOP3.LUT R3, R0, 0x7f, R3, 0xf8, !PT ;  /* 0x0000007f00037812 */ /* 0x000fca00078ef803 */
[----:B--2---:R-:W-:Y:S01]  /*06c0*/  IMAD.WIDE R2, R3, 0x4, R4 ;  /* 0x0000000403027825 */ /* 0x004fe200078e0204 */
[----:B------:R-:W-:Y:S06]  /*06d0*/  BAR.SYNC.DEFER_BLOCKING 0x0 ;  /* 0x0000000000007b1d */ /* 0x000fec0000010000 */
[----:B-1----:R-:W-:Y:S05]  /*06e0*/  @P0 EXIT ;  /* 0x000000000000094d */ /* 0x002fea0003800000 */
[----:B---3--:R-:W-:-:S05]  /*06f0*/  FMUL R7, R7, 0.0625 ;  /* 0x3d80000007077820 */ /* 0x008fca0000400000 */
[----:B------:R-:W-:Y:S01]  /*0700*/  STG.E desc[UR6][R2.64], R7 ;  /* 0x0000000702007986 */ /* 0x000fe2000c101906 */
[----:B------:R-:W-:Y:S05]  /*0710*/  EXIT ;  /* 0x000000000000794d */ /* 0x000fea0003800000 */
.L_x_0:
[----:B------:R-:W-:-:S00]  /*0720*/  BRA `(.L_x_0) ;  /* 0xfffffffc00fc7947 */ /* 0x000fc0000383ffff */
[----:B------:R-:W-:-:S00]  /*0730*/  NOP ;  /* 0x0000000000007918 */ /* 0x000fc00000000000 */
        /* <DEDUP_REMOVED lines=12> */
.L_x_1:


//--------------------- .nv.shared.triton_per_fused_mean_sum_37 --------------------------
	.section	.nv.shared.triton_per_fused_mean_sum_37,"aw",@nobits
	.sectionflags	@""
	.align	16
	.zero		1024


//--------------------- .nv.constant0.triton_per_fused_mean_sum_37 --------------------------
	.section	.nv.constant0.triton_per_fused_mean_sum_37,"a",@progbits
	.sectionflags	@""
	.align	4
.nv.constant0.triton_per_fused_mean_sum_37:
	.zero		552
